//
// Generated by NVIDIA NVVM Compiler
//
// Compiler Build ID: CL-36424714
// Cuda compilation tools, release 13.0, V13.0.88
// Based on NVVM 20.0.0
//

.version 9.0
.target sm_100
.address_size 64

	// .globl	_Z3ExpPfS_i

.visible .entry _Z3ExpPfS_i(
	.param .u64 .ptr .align 1 _Z3ExpPfS_i_param_0,
	.param .u64 .ptr .align 1 _Z3ExpPfS_i_param_1,
	.param .u32 _Z3ExpPfS_i_param_2
)
{
	.reg .pred 	%p<2>;
	.reg .b32 	%r<8>;
	.reg .b32 	%f<14>;
	.reg .b64 	%rd<8>;

	ld.param.u64 	%rd1, [_Z3ExpPfS_i_param_0];
	ld.param.u64 	%rd2, [_Z3ExpPfS_i_param_1];
	ld.param.u32 	%r2, [_Z3ExpPfS_i_param_2];
	mov.u32 	%r3, %ctaid.x;
	mov.u32 	%r4, %ntid.x;
	mov.u32 	%r5, %tid.x;
	mad.lo.s32 	%r1, %r3, %r4, %r5;
	setp.ge.s32 	%p1, %r1, %r2;
	@%p1 bra 	$L__BB0_2;
	cvta.to.global.u64 	%rd3, %rd2;
	cvta.to.global.u64 	%rd4, %rd1;
	mul.wide.s32 	%rd5, %r1, 4;
	add.s64 	%rd6, %rd3, %rd5;
	ld.global.f32 	%f1, [%rd6];
	fma.rn.f32 	%f2, %f1, 0f3BBB989D, 0f3F000000;
	cvt.sat.f32.f32 	%f3, %f2;
	mov.f32 	%f4, 0f4B400001;
	mov.f32 	%f5, 0f437C0000;
	fma.rm.f32 	%f6, %f3, %f5, %f4;
	add.f32 	%f7, %f6, 0fCB40007F;
	neg.f32 	%f8, %f7;
	fma.rn.f32 	%f9, %f1, 0f3FB8AA3B, %f8;
	fma.rn.f32 	%f10, %f1, 0f32A57060, %f9;
	mov.b32 	%r6, %f6;
	shl.b32 	%r7, %r6, 23;
	mov.b32 	%f11, %r7;
	ex2.approx.ftz.f32 	%f12, %f10;
	mul.f32 	%f13, %f12, %f11;
	add.s64 	%rd7, %rd4, %rd5;
	st.global.f32 	[%rd7], %f13;
$L__BB0_2:
	ret;

}
	// .globl	_Z5DividPfS_i
.visible .entry _Z5DividPfS_i(
	.param .u64 .ptr .align 1 _Z5DividPfS_i_param_0,
	.param .u64 .ptr .align 1 _Z5DividPfS_i_param_1,
	.param .u32 _Z5DividPfS_i_param_2
)
{
	.reg .pred 	%p<2>;
	.reg .b32 	%r<6>;
	.reg .b32 	%f<4>;
	.reg .b64 	%rd<7>;

	ld.param.u64 	%rd1, [_Z5DividPfS_i_param_0];
	ld.param.u64 	%rd2, [_Z5DividPfS_i_param_1];
	ld.param.u32 	%r2, [_Z5DividPfS_i_param_2];
	mov.u32 	%r3, %ctaid.x;
	mov.u32 	%r4, %ntid.x;
	mov.u32 	%r5, %tid.x;
	mad.lo.s32 	%r1, %r3, %r4, %r5;
	setp.ge.s32 	%p1, %r1, %r2;
	@%p1 bra 	$L__BB1_2;
	cvta.to.global.u64 	%rd3, %rd1;
	cvta.to.global.u64 	%rd4, %rd2;
	mul.wide.s32 	%rd5, %r1, 4;
	add.s64 	%rd6, %rd3, %rd5;
	ld.global.f32 	%f1, [%rd6];
	ld.global.f32 	%f2, [%rd4];
	div.rn.f32 	%f3, %f1, %f2;
	st.global.f32 	[%rd6], %f3;
$L__BB1_2:
	ret;

}
	// .globl	_Z3SumPfS_i
.visible .entry _Z3SumPfS_i(
	.param .u64 .ptr .align 1 _Z3SumPfS_i_param_0,
	.param .u64 .ptr .align 1 _Z3SumPfS_i_param_1,
	.param .u32 _Z3SumPfS_i_param_2
)
{
	.reg .pred 	%p<2>;
	.reg .b32 	%r<6>;
	.reg .b32 	%f<3>;
	.reg .b64 	%rd<7>;

	ld.param.u64 	%rd1, [_Z3SumPfS_i_param_0];
	ld.param.u64 	%rd2, [_Z3SumPfS_i_param_1];
	ld.param.u32 	%r2, [_Z3SumPfS_i_param_2];
	mov.u32 	%r3, %ctaid.x;
	mov.u32 	%r4, %ntid.x;
	mov.u32 	%r5, %tid.x;
	mad.lo.s32 	%r1, %r3, %r4, %r5;
	setp.ge.s32 	%p1, %r1, %r2;
	@%p1 bra 	$L__BB2_2;
	cvta.to.global.u64 	%rd3, %rd1;
	cvta.to.global.u64 	%rd4, %rd2;
	mul.wide.s32 	%rd5, %r1, 4;
	add.s64 	%rd6, %rd3, %rd5;
	ld.global.f32 	%f1, [%rd6];
	atom.global.add.f32 	%f2, [%rd4], %f1;
$L__BB2_2:
	ret;

}


// ===== COMPILED SASS (sm_100) =====

	.target	sm_100

	.elftype	@"ET_EXEC"


//--------------------- .note.nv.tkinfo           --------------------------
	.section	.note.nv.tkinfo,"",@"SHT_NOTE"
	.sectionflags	@"SHF_NOTE_NV_TKINFO"
	.tkinfo
        /*0018*/ 	.word	0x00000002
        /*0030*/ 	.string	""
        /*0030*/ 	.string	"ptxas"
        /*0030*/ 	.string	"Cuda compilation tools, release 13.0, V13.0.88"
        /*0030*/ 	.string	"Build cuda_13.0.r13.0/compiler.36424714_0"
        /*0030*/ 	.string	"-arch sm_100 -m 64 "



//--------------------- .note.nv.cuinfo           --------------------------
	.section	.note.nv.cuinfo,"",@"SHT_NOTE"
	.sectionflags	@"SHF_NOTE_NV_CUINFO"
        /*0018*/ 	.short	0x0002
        /*001a*/ 	.short	0x0064
        /*001c*/ 	.short	0x0082
	.zero		2


//--------------------- .nv.info                  --------------------------
	.section	.nv.info,"",@"SHT_CUDA_INFO"
	.align	4


	//----- nvinfo : EIATTR_REGCOUNT
	.align		4
        /*0000*/ 	.byte	0x04, 0x2f
        /*0002*/ 	.short	(.L_1 - .L_0)
	.align		4
.L_0:
        /*0004*/ 	.word	index@(_Z3ExpPfS_i)
        /*0008*/ 	.word	0x0000000c


	//----- nvinfo : EIATTR_FRAME_SIZE
	.align		4
.L_1:
        /*000c*/ 	.byte	0x04, 0x11
        /*000e*/ 	.short	(.L_3 - .L_2)
	.align		4
.L_2:
        /*0010*/ 	.word	index@(_Z3ExpPfS_i)
        /*0014*/ 	.word	0x00000000


	//----- nvinfo : EIATTR_REGCOUNT
	.align		4
.L_3:
        /*0018*/ 	.byte	0x04, 0x2f
        /*001a*/ 	.short	(.L_5 - .L_4)
	.align		4
.L_4:
        /*001c*/ 	.word	index@(_Z5DividPfS_i)
        /*0020*/ 	.word	0x00000010


	//----- nvinfo : EIATTR_FRAME_SIZE
	.align		4
.L_5:
        /*0024*/ 	.byte	0x04, 0x11
        /*0026*/ 	.short	(.L_7 - .L_6)
	.align		4
.L_6:
        /*0028*/ 	.word	index@($__internal_0_$__cuda_sm3x_div_rn_noftz_f32_slowpath)
        /*002c*/ 	.word	0x00000000


	//----- nvinfo : EIATTR_FRAME_SIZE
	.align		4
.L_7:
        /*0030*/ 	.byte	0x04, 0x11
        /*0032*/ 	.short	(.L_9 - .L_8)
	.align		4
.L_8:
        /*0034*/ 	.word	index@(_Z5DividPfS_i)
        /*0038*/ 	.word	0x00000000


	//----- nvinfo : EIATTR_REGCOUNT
	.align		4
.L_9:
        /*003c*/ 	.byte	0x04, 0x2f
        /*003e*/ 	.short	(.L_11 - .L_10)
	.align		4
.L_10:
        /*0040*/ 	.word	index@(_Z3SumPfS_i)
        /*0044*/ 	.word	0x00000008


	//----- nvinfo : EIATTR_FRAME_SIZE
	.align		4
.L_11:
        /*0048*/ 	.byte	0x04, 0x11
        /*004a*/ 	.short	(.L_13 - .L_12)
	.align		4
.L_12:
        /*004c*/ 	.word	index@(_Z3SumPfS_i)
        /*0050*/ 	.word	0x00000000


	//----- nvinfo : EIATTR_MIN_STACK_SIZE
	.align		4
.L_13:
        /*0054*/ 	.byte	0x04, 0x12
        /*0056*/ 	.short	(.L_15 - .L_14)
	.align		4
.L_14:
        /*0058*/ 	.word	index@(_Z3SumPfS_i)
        /*005c*/ 	.word	0x00000000


	//----- nvinfo : EIATTR_MIN_STACK_SIZE
	.align		4
.L_15:
        /*0060*/ 	.byte	0x04, 0x12
        /*0062*/ 	.short	(.L_17 - .L_16)
	.align		4
.L_16:
        /*0064*/ 	.word	index@(_Z5DividPfS_i)
        /*0068*/ 	.word	0x00000000


	//----- nvinfo : EIATTR_MIN_STACK_SIZE
	.align		4
.L_17:
        /*006c*/ 	.byte	0x04, 0x12
        /*006e*/ 	.short	(.L_19 - .L_18)
	.align		4
.L_18:
        /*0070*/ 	.word	index@(_Z3ExpPfS_i)
        /*0074*/ 	.word	0x00000000
.L_19:


//--------------------- .nv.compat                --------------------------
	.section	.nv.compat,"",@"SHT_CUDA_COMPAT_INFO"
	.align	4
        /*0000*/ 	.byte	0x02, 0x09, 0x00, 0x00, 0x02, 0x02, 0x01, 0x00, 0x02, 0x05, 0x05, 0x00, 0x03, 0x07, 0x01, 0x01
        /*0010*/ 	.byte	0x02, 0x03, 0x00, 0x00, 0x02, 0x06, 0x01, 0x00, 0x04, 0x0b, 0x08, 0x00, 0x01, 0x00, 0x00, 0x00
        /*0020*/ 	.byte	0x00, 0x00, 0x00, 0x00


//--------------------- .nv.info._Z3SumPfS_i      --------------------------
	.section	.nv.info._Z3SumPfS_i,"",@"SHT_CUDA_INFO"
	.sectionflags	@""
	.align	4


	//----- nvinfo : EIATTR_CUDA_API_VERSION
	.align		4
        /*0000*/ 	.byte	0x04, 0x37
        /*0002*/ 	.short	(.L_21 - .L_20)
.L_20:
        /*0004*/ 	.word	0x00000082


	//----- nvinfo : EIATTR_KPARAM_INFO
	.align		4
.L_21:
        /*0008*/ 	.byte	0x04, 0x17
        /*000a*/ 	.short	(.L_23 - .L_22)
.L_22:
        /*000c*/ 	.word	0x00000000
        /*0010*/ 	.short	0x0002
        /*0012*/ 	.short	0x0010
        /*0014*/ 	.byte	0x00, 0xf0, 0x11, 0x00


	//----- nvinfo : EIATTR_KPARAM_INFO
	.align		4
.L_23:
        /*0018*/ 	.byte	0x04, 0x17
        /*001a*/ 	.short	(.L_25 - .L_24)
.L_24:
        /*001c*/ 	.word	0x00000000
        /*0020*/ 	.short	0x0001
        /*0022*/ 	.short	0x0008
        /*0024*/ 	.byte	0x00, 0xf5, 0x21, 0x00


	//----- nvinfo : EIATTR_KPARAM_INFO
	.align		4
.L_25:
        /*0028*/ 	.byte	0x04, 0x17
        /*002a*/ 	.short	(.L_27 - .L_26)
.L_26:
        /*002c*/ 	.word	0x00000000
        /*0030*/ 	.short	0x0000
        /*0032*/ 	.short	0x0000
        /*0034*/ 	.byte	0x00, 0xf5, 0x21, 0x00


	//----- nvinfo : EIATTR_SPARSE_MMA_MASK
	.align		4
.L_27:
        /*0038*/ 	.byte	0x03, 0x50
        /*003a*/ 	.short	0x0000


	//----- nvinfo : EIATTR_MAXREG_COUNT
	.align		4
        /*003c*/ 	.byte	0x03, 0x1b
        /*003e*/ 	.short	0x00ff


	//----- nvinfo : EIATTR_MERCURY_ISA_VERSION
	.align		4
        /*0040*/ 	.byte	0x03, 0x5f
        /*0042*/ 	.short	0x0101


	//----- nvinfo : EIATTR_VRC_CTA_INIT_COUNT
	.align		4
        /*0044*/ 	.byte	0x02, 0x4a
	.zero		1
	.zero		1


	//----- nvinfo : EIATTR_EXIT_INSTR_OFFSETS
	.align		4
        /*0048*/ 	.byte	0x04, 0x1c
        /*004a*/ 	.short	(.L_29 - .L_28)


	//   ....[0]....
.L_28:
        /*004c*/ 	.word	0x00000070


	//   ....[1]....
        /*0050*/ 	.word	0x000000e0


	//----- nvinfo : EIATTR_CBANK_PARAM_SIZE
	.align		4
.L_29:
        /*0054*/ 	.byte	0x03, 0x19
        /*0056*/ 	.short	0x0014


	//----- nvinfo : EIATTR_PARAM_CBANK
	.align		4
        /*0058*/ 	.byte	0x04, 0x0a
        /*005a*/ 	.short	(.L_31 - .L_30)
	.align		4
.L_30:
        /*005c*/ 	.word	index@(.nv.constant0._Z3SumPfS_i)
        /*0060*/ 	.short	0x0380
        /*0062*/ 	.short	0x0014


	//----- nvinfo : EIATTR_SW_WAR
	.align		4
.L_31:
        /*0064*/ 	.byte	0x04, 0x36
        /*0066*/ 	.short	(.L_33 - .L_32)
.L_32:
        /*0068*/ 	.word	0x00000008
.L_33:


//--------------------- .nv.info._Z5DividPfS_i    --------------------------
	.section	.nv.info._Z5DividPfS_i,"",@"SHT_CUDA_INFO"
	.sectionflags	@""
	.align	4


	//----- nvinfo : EIATTR_CUDA_API_VERSION
	.align		4
        /*0000*/ 	.byte	0x04, 0x37
        /*0002*/ 	.short	(.L_35 - .L_34)
.L_34:
        /*0004*/ 	.word	0x00000082


	//----- nvinfo : EIATTR_KPARAM_INFO
	.align		4
.L_35:
        /*0008*/ 	.byte	0x04, 0x17
        /*000a*/ 	.short	(.L_37 - .L_36)
.L_36:
        /*000c*/ 	.word	0x00000000
        /*0010*/ 	.short	0x0002
        /*0012*/ 	.short	0x0010
        /*0014*/ 	.byte	0x00, 0xf0, 0x11, 0x00


	//----- nvinfo : EIATTR_KPARAM_INFO
	.align		4
.L_37:
        /*0018*/ 	.byte	0x04, 0x17
        /*001a*/ 	.short	(.L_39 - .L_38)
.L_38:
        /*001c*/ 	.word	0x00000000
        /*0020*/ 	.short	0x0001
        /*0022*/ 	.short	0x0008
        /*0024*/ 	.byte	0x00, 0xf5, 0x21, 0x00


	//----- nvinfo : EIATTR_KPARAM_INFO
	.align		4
.L_39:
        /*0028*/ 	.byte	0x04, 0x17
        /*002a*/ 	.short	(.L_41 - .L_40)
.L_40:
        /*002c*/ 	.word	0x00000000
        /*0030*/ 	.short	0x0000
        /*0032*/ 	.short	0x0000
        /*0034*/ 	.byte	0x00, 0xf5, 0x21, 0x00


	//----- nvinfo : EIATTR_SPARSE_MMA_MASK
	.align		4
.L_41:
        /*0038*/ 	.byte	0x03, 0x50
        /*003a*/ 	.short	0x0000


	//----- nvinfo : EIATTR_MAXREG_COUNT
	.align		4
        /*003c*/ 	.byte	0x03, 0x1b
        /*003e*/ 	.short	0x00ff


	//----- nvinfo : EIATTR_MERCURY_ISA_VERSION
	.align		4
        /*0040*/ 	.byte	0x03, 0x5f
        /*0042*/ 	.short	0x0101


	//----- nvinfo : EIATTR_VRC_CTA_INIT_COUNT
	.align		4
        /*0044*/ 	.byte	0x02, 0x4a
	.zero		1
	.zero		1


	//----- nvinfo : EIATTR_EXIT_INSTR_OFFSETS
	.align		4
        /*0048*/ 	.byte	0x04, 0x1c
        /*004a*/ 	.short	(.L_43 - .L_42)


	//   ....[0]....
.L_42:
        /*004c*/ 	.word	0x00000070


	//   ....[1]....
        /*0050*/ 	.word	0x000001c0


	//----- nvinfo : EIATTR_CRS_STACK_SIZE
	.align		4
.L_43:
        /*0054*/ 	.byte	0x04, 0x1e
        /*0056*/ 	.short	(.L_45 - .L_44)
.L_44:
        /*0058*/ 	.word	0x00000000


	//----- nvinfo : EIATTR_CBANK_PARAM_SIZE
	.align		4
.L_45:
        /*005c*/ 	.byte	0x03, 0x19
        /*005e*/ 	.short	0x0014


	//----- nvinfo : EIATTR_PARAM_CBANK
	.align		4
        /*0060*/ 	.byte	0x04, 0x0a
        /*0062*/ 	.short	(.L_47 - .L_46)
	.align		4
.L_46:
        /*0064*/ 	.word	index@(.nv.constant0._Z5DividPfS_i)
        /*0068*/ 	.short	0x0380
        /*006a*/ 	.short	0x0014


	//----- nvinfo : EIATTR_SW_WAR
	.align		4
.L_47:
        /*006c*/ 	.byte	0x04, 0x36
        /*006e*/ 	.short	(.L_49 - .L_48)
.L_48:
        /*0070*/ 	.word	0x00000008
.L_49:


//--------------------- .nv.info._Z3ExpPfS_i      --------------------------
	.section	.nv.info._Z3ExpPfS_i,"",@"SHT_CUDA_INFO"
	.sectionflags	@""
	.align	4


	//----- nvinfo : EIATTR_CUDA_API_VERSION
	.align		4
        /*0000*/ 	.byte	0x04, 0x37
        /*0002*/ 	.short	(.L_51 - .L_50)
.L_50:
        /*0004*/ 	.word	0x00000082


	//----- nvinfo : EIATTR_KPARAM_INFO
	.align		4
.L_51:
        /*0008*/ 	.byte	0x04, 0x17
        /*000a*/ 	.short	(.L_53 - .L_52)
.L_52:
        /*000c*/ 	.word	0x00000000
        /*0010*/ 	.short	0x0002
        /*0012*/ 	.short	0x0010
        /*0014*/ 	.byte	0x00, 0xf0, 0x11, 0x00


	//----- nvinfo : EIATTR_KPARAM_INFO
	.align		4
.L_53:
        /*0018*/ 	.byte	0x04, 0x17
        /*001a*/ 	.short	(.L_55 - .L_54)
.L_54:
        /*001c*/ 	.word	0x00000000
        /*0020*/ 	.short	0x0001
        /*0022*/ 	.short	0x0008
        /*0024*/ 	.byte	0x00, 0xf5, 0x21, 0x00


	//----- nvinfo : EIATTR_KPARAM_INFO
	.align		4
.L_55:
        /*0028*/ 	.byte	0x04, 0x17
        /*002a*/ 	.short	(.L_57 - .L_56)
.L_56:
        /*002c*/ 	.word	0x00000000
        /*0030*/ 	.short	0x0000
        /*0032*/ 	.short	0x0000
        /*0034*/ 	.byte	0x00, 0xf5, 0x21, 0x00


	//----- nvinfo : EIATTR_SPARSE_MMA_MASK
	.align		4
.L_57:
        /*0038*/ 	.byte	0x03, 0x50
        /*003a*/ 	.short	0x0000


	//----- nvinfo : EIATTR_MAXREG_COUNT
	.align		4
        /*003c*/ 	.byte	0x03, 0x1b
        /*003e*/ 	.short	0x00ff


	//----- nvinfo : EIATTR_MERCURY_ISA_VERSION
	.align		4
        /*0040*/ 	.byte	0x03, 0x5f
        /*0042*/ 	.short	0x0101


	//----- nvinfo : EIATTR_VRC_CTA_INIT_COUNT
	.align		4
        /*0044*/ 	.byte	0x02, 0x4a
	.zero		1
	.zero		1


	//----- nvinfo : EIATTR_EXIT_INSTR_OFFSETS
	.align		4
        /*0048*/ 	.byte	0x04, 0x1c
        /*004a*/ 	.short	(.L_59 - .L_58)


	//   ....[0]....
.L_58:
        /*004c*/ 	.word	0x00000070


	//   ....[1]....
        /*0050*/ 	.word	0x00000190


	//----- nvinfo : EIATTR_CBANK_PARAM_SIZE
	.align		4
.L_59:
        /*0054*/ 	.byte	0x03, 0x19
        /*0056*/ 	.short	0x0014


	//----- nvinfo : EIATTR_PARAM_CBANK
	.align		4
        /*0058*/ 	.byte	0x04, 0x0a
        /*005a*/ 	.short	(.L_61 - .L_60)
	.align		4
.L_60:
        /*005c*/ 	.word	index@(.nv.constant0._Z3ExpPfS_i)
        /*0060*/ 	.short	0x0380
        /*0062*/ 	.short	0x0014


	//----- nvinfo : EIATTR_SW_WAR
	.align		4
.L_61:
        /*0064*/ 	.byte	0x04, 0x36
        /*0066*/ 	.short	(.L_63 - .L_62)
.L_62:
        /*0068*/ 	.word	0x00000008
.L_63:


//--------------------- .nv.callgraph             --------------------------
	.section	.nv.callgraph,"",@"SHT_CUDA_CALLGRAPH"
	.align	4
	.sectionentsize	8
	.align		4
        /*0000*/ 	.word	0x00000000
	.align		4
        /*0004*/ 	.word	0xffffffff
	.align		4
        /*0008*/ 	.word	0x00000000
	.align		4
        /*000c*/ 	.word	0xfffffffe
	.align		4
        /*0010*/ 	.word	0x00000000
	.align		4
        /*0014*/ 	.word	0xfffffffd
	.align		4
        /*0018*/ 	.word	0x00000000
	.align		4
        /*001c*/ 	.word	0xfffffffc


//--------------------- .text._Z3SumPfS_i         --------------------------
	.section	.text._Z3SumPfS_i,"ax",@progbits
	.align	128
        .global         _Z3SumPfS_i
        .type           _Z3SumPfS_i,@function
        .size           _Z3SumPfS_i,(.L_x_17 - _Z3SumPfS_i)
        .other          _Z3SumPfS_i,@"STO_CUDA_ENTRY STV_DEFAULT"
_Z3SumPfS_i:
.text._Z3SumPfS_i:
[----:B------:R-:W-:Y:S01]  /*0000*/  LDC R1, c[0x0][0x37c] ;  /* 0x0000df00ff017b82 */ /* 0x000fe20000000800 */
[----:B------:R-:W0:Y:S07]  /*0010*/  S2R R0, SR_TID.X ;  /* 0x0000000000007919 */ /* 0x000e2e0000002100 */
[----:B------:R-:W0:Y:S01]  /*0020*/  S2UR UR4, SR_CTAID.X ;  /* 0x00000000000479c3 */ /* 0x000e220000002500 */
[----:B------:R-:W1:Y:S07]  /*0030*/  LDCU UR5, c[0x0][0x390] ;  /* 0x00007200ff0577ac */ /* 0x000e6e0008000800 */
[----:B------:R-:W0:Y:S02]  /*0040*/  LDC R5, c[0x0][0x360] ;  /* 0x0000d800ff057b82 */ /* 0x000e240000000800 */
[----:B0-----:R-:W-:-:S05]  /*0050*/  IMAD R5, R5, UR4, R0 ;  /* 0x0000000405057c24 */ /* 0x001fca000f8e0200 */
[----:B-1----:R-:W-:-:S13]  /*0060*/  ISETP.GE.AND P0, PT, R5, UR5, PT ;  /* 0x0000000505007c0c */ /* 0x002fda000bf06270 */
[----:B------:R-:W-:Y:S05]  /*0070*/  @P0 EXIT ;  /* 0x000000000000094d */ /* 0x000fea0003800000 */
[----:B------:R-:W0:Y:S01]  /*0080*/  LDC.64 R2, c[0x0][0x380] ;  /* 0x0000e000ff027b82 */ /* 0x000e220000000a00 */
[----:B------:R-:W1:Y:S01]  /*0090*/  LDCU.64 UR4, c[0x0][0x358] ;  /* 0x00006b00ff0477ac */ /* 0x000e620008000a00 */
[----:B0-----:R-:W-:-:S06]  /*00a0*/  IMAD.WIDE R2, R5, 0x4, R2 ;  /* 0x0000000405027825 */ /* 0x001fcc00078e0202 */
[----:B-1----:R-:W2:Y:S01]  /*00b0*/  LDG.E R3, desc[UR4][R2.64] ;  /* 0x0000000402037981 */ /* 0x002ea2000c1e1900 */
[----:B------:R-:W2:Y:S03]  /*00c0*/  LDC.64 R4, c[0x0][0x388] ;  /* 0x0000e200ff047b82 */ /* 0x000ea60000000a00 */
[----:B--2---:R-:W-:Y:S01]  /*00d0*/  REDG.E.ADD.F32.FTZ.RN.STRONG.GPU desc[UR4][R4.64], R3 ;  /* 0x00000003040079a6 */ /* 0x004fe2000c12f304 */
[----:B------:R-:W-:Y:S05]  /*00e0*/  EXIT ;  /* 0x000000000000794d */ /* 0x000fea0003800000 */
.L_x_0:
[----:B------:R-:W-:-:S00]  /*00f0*/  BRA `(.L_x_0) ;  /* 0xfffffffc00fc7947 */ /* 0x000fc0000383ffff */
[----:B------:R-:W-:-:S00]  /*0100*/  NOP ;  /* 0x0000000000007918 */ /* 0x000fc00000000000 */
[----:B------:R-:W-:-:S00]  /*0110*/  NOP ;  /* 0x0000000000007918 */ /* 0x000fc00000000000 */
[----:B------:R-:W-:-:S00]  /*0120*/  NOP ;  /* 0x0000000000007918 */ /* 0x000fc00000000000 */
[----:B------:R-:W-:-:S00]  /*0130*/  NOP ;  /* 0x0000000000007918 */ /* 0x000fc00000000000 */
[----:B------:R-:W-:-:S00]  /*0140*/  NOP ;  /* 0x0000000000007918 */ /* 0x000fc00000000000 */
[----:B------:R-:W-:-:S00]  /*0150*/  NOP ;  /* 0x0000000000007918 */ /* 0x000fc00000000000 */
[----:B------:R-:W-:-:S00]  /*0160*/  NOP ;  /* 0x0000000000007918 */ /* 0x000fc00000000000 */
[----:B------:R-:W-:-:S00]  /*0170*/  NOP ;  /* 0x0000000000007918 */ /* 0x000fc00000000000 */
.L_x_17:


//--------------------- .text._Z5DividPfS_i       --------------------------
	.section	.text._Z5DividPfS_i,"ax",@progbits
	.align	128
        .global         _Z5DividPfS_i
        .type           _Z5DividPfS_i,@function
        .size           _Z5DividPfS_i,(.L_x_16 - _Z5DividPfS_i)
        .other          _Z5DividPfS_i,@"STO_CUDA_ENTRY STV_DEFAULT"
_Z5DividPfS_i:
.text._Z5DividPfS_i:
        /* <DEDUP_REMOVED lines=9> */
[----:B------:R-:W0:Y:S07]  /*0090*/  LDCU.64 UR4, c[0x0][0x358] ;  /* 0x00006b00ff0477ac */ /* 0x000e2e0008000a00 */
[----:B------:R-:W1:Y:S01]  /*00a0*/  LDC.64 R4, c[0x0][0x380] ;  /* 0x0000e000ff047b82 */ /* 0x000e620000000a00 */
[----:B0-----:R-:W2:Y:S01]  /*00b0*/  LDG.E R3, desc[UR4][R2.64] ;  /* 0x0000000402037981 */ /* 0x001ea2000c1e1900 */
[----:B-1----:R-:W-:-:S05]  /*00c0*/  IMAD.WIDE R4, R7, 0x4, R4 ;  /* 0x0000000407047825 */ /* 0x002fca00078e0204 */
[----:B------:R-:W3:Y:S01]  /*00d0*/  LDG.E R0, desc[UR4][R4.64] ;  /* 0x0000000404007981 */ /* 0x000ee2000c1e1900 */
[----:B------:R-:W-:Y:S01]  /*00e0*/  BSSY.RECONVERGENT B0, `(.L_x_1) ;  /* 0x000000c000007945 */ /* 0x000fe20003800200 */
[----:B--2---:R-:W0:Y:S08]  /*00f0*/  MUFU.RCP R6, R3 ;  /* 0x0000000300067308 */ /* 0x004e300000001000 */
[----:B---3--:R-:W1:Y:S01]  /*0100*/  FCHK P0, R0, R3 ;  /* 0x0000000300007302 */ /* 0x008e620000000000 */
[----:B0-----:R-:W-:-:S04]  /*0110*/  FFMA R7, -R3, R6, 1 ;  /* 0x3f80000003077423 */ /* 0x001fc80000000106 */
[----:B------:R-:W-:-:S04]  /*0120*/  FFMA R7, R6, R7, R6 ;  /* 0x0000000706077223 */ /* 0x000fc80000000006 */
[----:B------:R-:W-:-:S04]  /*0130*/  FFMA R6, R0, R7, RZ ;  /* 0x0000000700067223 */ /* 0x000fc800000000ff */
[----:B------:R-:W-:-:S04]  /*0140*/  FFMA R8, -R3, R6, R0 ;  /* 0x0000000603087223 */ /* 0x000fc80000000100 */
[----:B------:R-:W-:Y:S01]  /*0150*/  FFMA R7, R7, R8, R6 ;  /* 0x0000000807077223 */ /* 0x000fe20000000006 */
[----:B-1----:R-:W-:Y:S06]  /*0160*/  @!P0 BRA `(.L_x_2) ;  /* 0x00000000000c8947 */ /* 0x002fec0003800000 */
[----:B------:R-:W-:-:S07]  /*0170*/  MOV R2, 0x190 ;  /* 0x0000019000027802 */ /* 0x000fce0000000f00 */
[----:B------:R-:W-:Y:S05]  /*0180*/  CALL.REL.NOINC `($__internal_0_$__cuda_sm3x_div_rn_noftz_f32_slowpath) ;  /* 0x0000000000107944 */ /* 0x000fea0003c00000 */
[----:B------:R-:W-:-:S07]  /*0190*/  IMAD.MOV.U32 R7, RZ, RZ, R0 ;  /* 0x000000ffff077224 */ /* 0x000fce00078e0000 */
.L_x_2:
[----:B------:R-:W-:Y:S05]  /*01a0*/  BSYNC.RECONVERGENT B0 ;  /* 0x0000000000007941 */ /* 0x000fea0003800200 */
.L_x_1:
[----:B------:R-:W-:Y:S01]  /*01b0*/  STG.E desc[UR4][R4.64], R7 ;  /* 0x0000000704007986 */ /* 0x000fe2000c101904 */
[----:B------:R-:W-:Y:S05]  /*01c0*/  EXIT ;  /* 0x000000000000794d */ /* 0x000fea0003800000 */
        .weak           $__internal_0_$__cuda_sm3x_div_rn_noftz_f32_slowpath
        .type           $__internal_0_$__cuda_sm3x_div_rn_noftz_f32_slowpath,@function
        .size           $__internal_0_$__cuda_sm3x_div_rn_noftz_f32_slowpath,(.L_x_16 - $__internal_0_$__cuda_sm3x_div_rn_noftz_f32_slowpath)
$__internal_0_$__cuda_sm3x_div_rn_noftz_f32_slowpath:
[--C-:B------:R-:W-:Y:S01]  /*01d0*/  SHF.R.U32.HI R7, RZ, 0x17, R3.reuse ;  /* 0x00000017ff077819 */ /* 0x100fe20000011603 */
[----:B------:R-:W-:Y:S01]  /*01e0*/  BSSY.RECONVERGENT B1, `(.L_x_3) ;  /* 0x0000064000017945 */ /* 0x000fe20003800200 */
[--C-:B------:R-:W-:Y:S01]  /*01f0*/  SHF.R.U32.HI R6, RZ, 0x17, R0.reuse ;  /* 0x00000017ff067819 */ /* 0x100fe20000011600 */
[----:B------:R-:W-:Y:S01]  /*0200*/  IMAD.MOV.U32 R8, RZ, RZ, R0 ;  /* 0x000000ffff087224 */ /* 0x000fe200078e0000 */
[----:B------:R-:W-:Y:S01]  /*0210*/  LOP3.LUT R7, R7, 0xff, RZ, 0xc0, !PT ;  /* 0x000000ff07077812 */ /* 0x000fe200078ec0ff */
[----:B------:R-:W-:Y:S01]  /*0220*/  IMAD.MOV.U32 R9, RZ, RZ, R3 ;  /* 0x000000ffff097224 */ /* 0x000fe200078e0003 */
[----:B------:R-:W-:-:S03]  /*0230*/  LOP3.LUT R6, R6, 0xff, RZ, 0xc0, !PT ;  /* 0x000000ff06067812 */ /* 0x000fc600078ec0ff */
[----:B------:R-:W-:Y:S02]  /*0240*/  VIADD R12, R7, 0xffffffff ;  /* 0xffffffff070c7836 */ /* 0x000fe40000000000 */
[----:B------:R-:W-:-:S03]  /*0250*/  VIADD R11, R6, 0xffffffff ;  /* 0xffffffff060b7836 */ /* 0x000fc60000000000 */
[----:B------:R-:W-:-:S04]  /*0260*/  ISETP.GT.U32.AND P0, PT, R12, 0xfd, PT ;  /* 0x000000fd0c00780c */ /* 0x000fc80003f04070 */
[----:B------:R-:W-:-:S13]  /*0270*/  ISETP.GT.U32.OR P0, PT, R11, 0xfd, P0 ;  /* 0x000000fd0b00780c */ /* 0x000fda0000704470 */
[----:B------:R-:W-:Y:S01]  /*0280*/  @!P0 IMAD.MOV.U32 R10, RZ, RZ, RZ ;  /* 0x000000ffff0a8224 */ /* 0x000fe200078e00ff */
[----:B------:R-:W-:Y:S06]  /*0290*/  @!P0 BRA `(.L_x_4) ;  /* 0x00000000005c8947 */ /* 0x000fec0003800000 */
[----:B------:R-:W-:Y:S02]  /*02a0*/  FSETP.GTU.FTZ.AND P0, PT, |R0|, +INF , PT ;  /* 0x7f8000000000780b */ /* 0x000fe40003f1c200 */
[----:B------:R-:W-:-:S04]  /*02b0*/  FSETP.GTU.FTZ.AND P1, PT, |R3|, +INF , PT ;  /* 0x7f8000000300780b */ /* 0x000fc80003f3c200 */
[----:B------:R-:W-:-:S13]  /*02c0*/  PLOP3.LUT P0, PT, P0, P1, PT, 0xf8, 0x8f ;  /* 0x00000000008f781c */ /* 0x000fda0000703f70 */
[----:B------:R-:W-:Y:S05]  /*02d0*/  @P0 BRA `(.L_x_5) ;  /* 0x00000004004c0947 */ /* 0x000fea0003800000 */
[----:B------:R-:W-:-:S13]  /*02e0*/  LOP3.LUT P0, RZ, R9, 0x7fffffff, R8, 0xc8, !PT ;  /* 0x7fffffff09ff7812 */ /* 0x000fda000780c808 */
[----:B------:R-:W-:Y:S05]  /*02f0*/  @!P0 BRA `(.L_x_6) ;  /* 0x00000004003c8947 */ /* 0x000fea0003800000 */
[C---:B------:R-:W-:Y:S02]  /*0300*/  FSETP.NEU.FTZ.AND P2, PT, |R0|.reuse, +INF , PT ;  /* 0x7f8000000000780b */ /* 0x040fe40003f5d200 */
[----:B------:R-:W-:Y:S02]  /*0310*/  FSETP.NEU.FTZ.AND P1, PT, |R3|, +INF , PT ;  /* 0x7f8000000300780b */ /* 0x000fe40003f3d200 */
[----:B------:R-:W-:-:S11]  /*0320*/  FSETP.NEU.FTZ.AND P0, PT, |R0|, +INF , PT ;  /* 0x7f8000000000780b */ /* 0x000fd60003f1d200 */
[----:B------:R-:W-:Y:S05]  /*0330*/  @!P1 BRA !P2, `(.L_x_6) ;  /* 0x00000004002c9947 */ /* 0x000fea0005000000 */
[----:B------:R-:W-:-:S04]  /*0340*/  LOP3.LUT P2, RZ, R8, 0x7fffffff, RZ, 0xc0, !PT ;  /* 0x7fffffff08ff7812 */ /* 0x000fc8000784c0ff */
[----:B------:R-:W-:-:S13]  /*0350*/  PLOP3.LUT P1, PT, P1, P2, PT, 0x2f, 0xf2 ;  /* 0x0000000000f2781c */ /* 0x000fda0000f24577 */
[----:B------:R-:W-:Y:S05]  /*0360*/  @P1 BRA `(.L_x_7) ;  /* 0x0000000400181947 */ /* 0x000fea0003800000 */
[----:B------:R-:W-:-:S04]  /*0370*/  LOP3.LUT P1, RZ, R9, 0x7fffffff, RZ, 0xc0, !PT ;  /* 0x7fffffff09ff7812 */ /* 0x000fc8000782c0ff */
[----:B------:R-:W-:-:S13]  /*0380*/  PLOP3.LUT P0, PT, P0, P1, PT, 0x2f, 0xf2 ;  /* 0x0000000000f2781c */ /* 0x000fda0000702577 */
[----:B------:R-:W-:Y:S05]  /*0390*/  @P0 BRA `(.L_x_8) ;  /* 0x0000000400000947 */ /* 0x000fea0003800000 */
[----:B------:R-:W-:Y:S02]  /*03a0*/  ISETP.GE.AND P0, PT, R11, RZ, PT ;  /* 0x000000ff0b00720c */ /* 0x000fe40003f06270 */
[----:B------:R-:W-:-:S11]  /*03b0*/  ISETP.GE.AND P1, PT, R12, RZ, PT ;  /* 0x000000ff0c00720c */ /* 0x000fd60003f26270 */
[----:B------:R-:W-:Y:S02]  /*03c0*/  @P0 IMAD.MOV.U32 R10, RZ, RZ, RZ ;  /* 0x000000ffff0a0224 */ /* 0x000fe400078e00ff */
[----:B------:R-:W-:Y:S01]  /*03d0*/  @!P0 FFMA R8, R0, 1.84467440737095516160e+19, RZ ;  /* 0x5f80000000088823 */ /* 0x000fe200000000ff */
[----:B------:R-:W-:Y:S02]  /*03e0*/  @!P0 IMAD.MOV.U32 R10, RZ, RZ, -0x40 ;  /* 0xffffffc0ff0a8424 */ /* 0x000fe400078e00ff */
[----:B------:R-:W-:Y:S02]  /*03f0*/  @!P1 FFMA R9, R3, 1.84467440737095516160e+19, RZ ;  /* 0x5f80000003099823 */ /* 0x000fe400000000ff */
[----:B------:R-:W-:-:S07]  /*0400*/  @!P1 VIADD R10, R10, 0x40 ;  /* 0x000000400a0a9836 */ /* 0x000fce0000000000 */
.L_x_4:
[----:B------:R-:W-:Y:S01]  /*0410*/  LEA R0, R7, 0xc0800000, 0x17 ;  /* 0xc080000007007811 */ /* 0x000fe200078eb8ff */
[----:B------:R-:W-:Y:S01]  /*0420*/  VIADD R6, R6, 0xffffff81 ;  /* 0xffffff8106067836 */ /* 0x000fe20000000000 */
[----:B------:R-:W-:Y:S03]  /*0430*/  BSSY.RECONVERGENT B2, `(.L_x_9) ;  /* 0x0000035000027945 */ /* 0x000fe60003800200 */
[----:B------:R-:W-:Y:S01]  /*0440*/  IMAD.IADD R9, R9, 0x1, -R0 ;  /* 0x0000000109097824 */ /* 0x000fe200078e0a00 */
[C---:B------:R-:W-:Y:S01]  /*0450*/  IADD3 R7, PT, PT, R6.reuse, 0x7f, -R7 ;  /* 0x0000007f06077810 */ /* 0x040fe20007ffe807 */
[----:B------:R-:W-:Y:S02]  /*0460*/  IMAD R0, R6, -0x800000, R8 ;  /* 0xff80000006007824 */ /* 0x000fe400078e0208 */
[----:B------:R-:W0:Y:S01]  /*0470*/  MUFU.RCP R3, R9 ;  /* 0x0000000900037308 */ /* 0x000e220000001000 */
[----:B------:R-:W-:Y:S01]  /*0480*/  FADD.FTZ R11, -R9, -RZ ;  /* 0x800000ff090b7221 */ /* 0x000fe20000010100 */
[----:B------:R-:W-:-:S03]  /*0490*/  IMAD.IADD R7, R7, 0x1, R10 ;  /* 0x0000000107077824 */ /* 0x000fc600078e020a */
[----:B0-----:R-:W-:-:S04]  /*04a0*/  FFMA R12, R3, R11, 1 ;  /* 0x3f800000030c7423 */ /* 0x001fc8000000000b */
[----:B------:R-:W-:-:S04]  /*04b0*/  FFMA R12, R3, R12, R3 ;  /* 0x0000000c030c7223 */ /* 0x000fc80000000003 */
[----:B------:R-:W-:-:S04]  /*04c0*/  FFMA R3, R0, R12, RZ ;  /* 0x0000000c00037223 */ /* 0x000fc800000000ff */
[----:B------:R-:W-:-:S04]  /*04d0*/  FFMA R8, R11, R3, R0 ;  /* 0x000000030b087223 */ /* 0x000fc80000000000 */
[----:B------:R-:W-:-:S04]  /*04e0*/  FFMA R13, R12, R8, R3 ;  /* 0x000000080c0d7223 */ /* 0x000fc80000000003 */
[----:B------:R-:W-:-:S04]  /*04f0*/  FFMA R8, R11, R13, R0 ;  /* 0x0000000d0b087223 */ /* 0x000fc80000000000 */
[----:B------:R-:W-:-:S05]  /*0500*/  FFMA R0, R12, R8, R13 ;  /* 0x000000080c007223 */ /* 0x000fca000000000d */
[----:B------:R-:W-:-:S04]  /*0510*/  SHF.R.U32.HI R3, RZ, 0x17, R0 ;  /* 0x00000017ff037819 */ /* 0x000fc80000011600 */
[----:B------:R-:W-:-:S05]  /*0520*/  LOP3.LUT R3, R3, 0xff, RZ, 0xc0, !PT ;  /* 0x000000ff03037812 */ /* 0x000fca00078ec0ff */
[----:B------:R-:W-:-:S04]  /*0530*/  IMAD.IADD R9, R3, 0x1, R7 ;  /* 0x0000000103097824 */ /* 0x000fc800078e0207 */
[----:B------:R-:W-:-:S05]  /*0540*/  VIADD R3, R9, 0xffffffff ;  /* 0xffffffff09037836 */ /* 0x000fca0000000000 */
[----:B------:R-:W-:-:S13]  /*0550*/  ISETP.GE.U32.AND P0, PT, R3, 0xfe, PT ;  /* 0x000000fe0300780c */ /* 0x000fda0003f06070 */
[----:B------:R-:W-:Y:S05]  /*0560*/  @!P0 BRA `(.L_x_10) ;  /* 0x0000000000808947 */ /* 0x000fea0003800000 */
[----:B------:R-:W-:-:S13]  /*0570*/  ISETP.GT.AND P0, PT, R9, 0xfe, PT ;  /* 0x000000fe0900780c */ /* 0x000fda0003f04270 */
[----:B------:R-:W-:Y:S05]  /*0580*/  @P0 BRA `(.L_x_11) ;  /* 0x00000000006c0947 */ /* 0x000fea0003800000 */
[----:B------:R-:W-:-:S13]  /*0590*/  ISETP.GE.AND P0, PT, R9, 0x1, PT ;  /* 0x000000010900780c */ /* 0x000fda0003f06270 */
[----:B------:R-:W-:Y:S05]  /*05a0*/  @P0 BRA `(.L_x_12) ;  /* 0x0000000000740947 */ /* 0x000fea0003800000 */
[----:B------:R-:W-:Y:S02]  /*05b0*/  ISETP.GE.AND P0, PT, R9, -0x18, PT ;  /* 0xffffffe80900780c */ /* 0x000fe40003f06270 */
[----:B------:R-:W-:-:S11]  /*05c0*/  LOP3.LUT R0, R0, 0x80000000, RZ, 0xc0, !PT ;  /* 0x8000000000007812 */ /* 0x000fd600078ec0ff */
[----:B------:R-:W-:Y:S05]  /*05d0*/  @!P0 BRA `(.L_x_12) ;  /* 0x0000000000688947 */ /* 0x000fea0003800000 */
[CCC-:B------:R-:W-:Y:S01]  /*05e0*/  FFMA.RZ R3, R12.reuse, R8.reuse, R13.reuse ;  /* 0x000000080c037223 */ /* 0x1c0fe2000000c00d */
[CCC-:B------:R-:W-:Y:S01]  /*05f0*/  FFMA.RM R6, R12.reuse, R8.reuse, R13.reuse ;  /* 0x000000080c067223 */ /* 0x1c0fe2000000400d */
[C---:B------:R-:W-:Y:S02]  /*0600*/  ISETP.NE.AND P2, PT, R9.reuse, RZ, PT ;  /* 0x000000ff0900720c */ /* 0x040fe40003f45270 */
[----:B------:R-:W-:Y:S02]  /*0610*/  ISETP.NE.AND P1, PT, R9, RZ, PT ;  /* 0x000000ff0900720c */ /* 0x000fe40003f25270 */
[----:B------:R-:W-:Y:S01]  /*0620*/  LOP3.LUT R7, R3, 0x7fffff, RZ, 0xc0, !PT ;  /* 0x007fffff03077812 */ /* 0x000fe200078ec0ff */
[----:B------:R-:W-:Y:S01]  /*0630*/  FFMA.RP R3, R12, R8, R13 ;  /* 0x000000080c037223 */ /* 0x000fe2000000800d */
[----:B------:R-:W-:Y:S02]  /*0640*/  VIADD R8, R9, 0x20 ;  /* 0x0000002009087836 */ /* 0x000fe40000000000 */
[----:B------:R-:W-:Y:S01]  /*0650*/  LOP3.LUT R7, R7, 0x800000, RZ, 0xfc, !PT ;  /* 0x0080000007077812 */ /* 0x000fe200078efcff */
[----:B------:R-:W-:Y:S01]  /*0660*/  IMAD.MOV R9, RZ, RZ, -R9 ;  /* 0x000000ffff097224 */ /* 0x000fe200078e0a09 */
[----:B------:R-:W-:-:S02]  /*0670*/  FSETP.NEU.FTZ.AND P0, PT, R3, R6, PT ;  /* 0x000000060300720b */ /* 0x000fc40003f1d000 */
[----:B------:R-:W-:Y:S02]  /*0680*/  SHF.L.U32 R8, R7, R8, RZ ;  /* 0x0000000807087219 */ /* 0x000fe400000006ff */
[----:B------:R-:W-:Y:S02]  /*0690*/  SEL R6, R9, RZ, P2 ;  /* 0x000000ff09067207 */ /* 0x000fe40001000000 */
[----:B------:R-:W-:Y:S02]  /*06a0*/  ISETP.NE.AND P1, PT, R8, RZ, P1 ;  /* 0x000000ff0800720c */ /* 0x000fe40000f25270 */
[----:B------:R-:W-:Y:S02]  /*06b0*/  SHF.R.U32.HI R6, RZ, R6, R7 ;  /* 0x00000006ff067219 */ /* 0x000fe40000011607 */
[----:B------:R-:W-:Y:S02]  /*06c0*/  PLOP3.LUT P0, PT, P0, P1, PT, 0xf8, 0x8f ;  /* 0x00000000008f781c */ /* 0x000fe40000703f70 */
[----:B------:R-:W-:-:S02]  /*06d0*/  SHF.R.U32.HI R8, RZ, 0x1, R6 ;  /* 0x00000001ff087819 */ /* 0x000fc40000011606 */
[----:B------:R-:W-:-:S04]  /*06e0*/  SEL R3, RZ, 0x1, !P0 ;  /* 0x00000001ff037807 */ /* 0x000fc80004000000 */
[----:B------:R-:W-:-:S04]  /*06f0*/  LOP3.LUT R3, R3, 0x1, R8, 0xf8, !PT ;  /* 0x0000000103037812 */ /* 0x000fc800078ef808 */
[----:B------:R-:W-:-:S05]  /*0700*/  LOP3.LUT R3, R3, R6, RZ, 0xc0, !PT ;  /* 0x0000000603037212 */ /* 0x000fca00078ec0ff */
[----:B------:R-:W-:-:S05]  /*0710*/  IMAD.IADD R3, R8, 0x1, R3 ;  /* 0x0000000108037824 */ /* 0x000fca00078e0203 */
[----:B------:R-:W-:Y:S01]  /*0720*/  LOP3.LUT R0, R3, R0, RZ, 0xfc, !PT ;  /* 0x0000000003007212 */ /* 0x000fe200078efcff */
[----:B------:R-:W-:Y:S06]  /*0730*/  BRA `(.L_x_12) ;  /* 0x0000000000107947 */ /* 0x000fec0003800000 */
.L_x_11:
[----:B------:R-:W-:-:S04]  /*0740*/  LOP3.LUT R0, R0, 0x80000000, RZ, 0xc0, !PT ;  /* 0x8000000000007812 */ /* 0x000fc800078ec0ff */
[----:B------:R-:W-:Y:S01]  /*0750*/  LOP3.LUT R0, R0, 0x7f800000, RZ, 0xfc, !PT ;  /* 0x7f80000000007812 */ /* 0x000fe200078efcff */
[----:B------:R-:W-:Y:S06]  /*0760*/  BRA `(.L_x_12) ;  /* 0x0000000000047947 */ /* 0x000fec0003800000 */
.L_x_10:
[----:B------:R-:W-:-:S07]  /*0770*/  IMAD R0, R7, 0x800000, R0 ;  /* 0x0080000007007824 */ /* 0x000fce00078e0200 */
.L_x_12:
[----:B------:R-:W-:Y:S05]  /*0780*/  BSYNC.RECONVERGENT B2 ;  /* 0x0000000000027941 */ /* 0x000fea0003800200 */
.L_x_9:
[----:B------:R-:W-:Y:S05]  /*0790*/  BRA `(.L_x_13) ;  /* 0x0000000000207947 */ /* 0x000fea0003800000 */
.L_x_8:
[----:B------:R-:W-:-:S04]  /*07a0*/  LOP3.LUT R0, R9, 0x80000000, R8, 0x48, !PT ;  /* 0x8000000009007812 */ /* 0x000fc800078e4808 */
[----:B------:R-:W-:Y:S01]  /*07b0*/  LOP3.LUT R0, R0, 0x7f800000, RZ, 0xfc, !PT ;  /* 0x7f80000000007812 */ /* 0x000fe200078efcff */
[----:B------:R-:W-:Y:S06]  /*07c0*/  BRA `(.L_x_13) ;  /* 0x0000000000147947 */ /* 0x000fec0003800000 */
.L_x_7:
[----:B------:R-:W-:Y:S01]  /*07d0*/  LOP3.LUT R0, R9, 0x80000000, R8, 0x48, !PT ;  /* 0x8000000009007812 */ /* 0x000fe200078e4808 */
[----:B------:R-:W-:Y:S06]  /*07e0*/  BRA `(.L_x_13) ;  /* 0x00000000000c7947 */ /* 0x000fec0003800000 */
.L_x_6:
[----:B------:R-:W0:Y:S01]  /*07f0*/  MUFU.RSQ R0, -QNAN ;  /* 0xffc0000000007908 */ /* 0x000e220000001400 */
[----:B------:R-:W-:Y:S05]  /*0800*/  BRA `(.L_x_13) ;  /* 0x0000000000047947 */ /* 0x000fea0003800000 */
.L_x_5:
[----:B------:R-:W-:-:S07]  /*0810*/  FADD.FTZ R0, R0, R3 ;  /* 0x0000000300007221 */ /* 0x000fce0000010000 */
.L_x_13:
[----:B------:R-:W-:Y:S05]  /*0820*/  BSYNC.RECONVERGENT B1 ;  /* 0x0000000000017941 */ /* 0x000fea0003800200 */
.L_x_3:
[----:B------:R-:W-:-:S04]  /*0830*/  IMAD.MOV.U32 R3, RZ, RZ, 0x0 ;  /* 0x00000000ff037424 */ /* 0x000fc800078e00ff */
[----:B0-----:R-:W-:Y:S05]  /*0840*/  RET.REL.NODEC R2 `(_Z5DividPfS_i) ;  /* 0xfffffff402ec7950 */ /* 0x001fea0003c3ffff */
.L_x_14:
        /* <DEDUP_REMOVED lines=11> */
.L_x_16:


//--------------------- .text._Z3ExpPfS_i         --------------------------
	.section	.text._Z3ExpPfS_i,"ax",@progbits
	.align	128
        .global         _Z3ExpPfS_i
        .type           _Z3ExpPfS_i,@function
        .size           _Z3ExpPfS_i,(.L_x_19 - _Z3ExpPfS_i)
        .other          _Z3ExpPfS_i,@"STO_CUDA_ENTRY STV_DEFAULT"
_Z3ExpPfS_i:
.text._Z3ExpPfS_i:
        /* <DEDUP_REMOVED lines=12> */
[----:B------:R-:W-:Y:S01]  /*00c0*/  HFMA2 R5, -RZ, RZ, 0.96630859375, -0.0022525787353515625 ;  /* 0x3bbb989dff057431 */ /* 0x000fe200000001ff */
[----:B------:R-:W-:-:S04]  /*00d0*/  MOV R9, 0x437c0000 ;  /* 0x437c000000097802 */ /* 0x000fc80000000f00 */
[----:B--2---:R-:W-:Y:S02]  /*00e0*/  FFMA.SAT R0, R2, R5, 0.5 ;  /* 0x3f00000002007423 */ /* 0x004fe40000002005 */
[----:B------:R-:W0:Y:S02]  /*00f0*/  LDC.64 R4, c[0x0][0x380] ;  /* 0x0000e000ff047b82 */ /* 0x000e240000000a00 */
[----:B------:R-:W-:-:S04]  /*0100*/  FFMA.RM R0, R0, R9, 12582913 ;  /* 0x4b40000100007423 */ /* 0x000fc80000004009 */
[C---:B------:R-:W-:Y:S01]  /*0110*/  FADD R9, R0.reuse, -12583039 ;  /* 0xcb40007f00097421 */ /* 0x040fe20000000000 */
[----:B------:R-:W-:-:S03]  /*0120*/  SHF.L.U32 R0, R0, 0x17, RZ ;  /* 0x0000001700007819 */ /* 0x000fc600000006ff */
[----:B------:R-:W-:-:S04]  /*0130*/  FFMA R9, R2, 1.4426950216293334961, -R9 ;  /* 0x3fb8aa3b02097823 */ /* 0x000fc80000000809 */
[----:B------:R-:W-:-:S06]  /*0140*/  FFMA R9, R2, 1.925963033500011079e-08, R9 ;  /* 0x32a5706002097823 */ /* 0x000fcc0000000009 */
[----:B------:R-:W1:Y:S01]  /*0150*/  MUFU.EX2 R9, R9 ;  /* 0x0000000900097308 */ /* 0x000e620000000800 */
[----:B0-----:R-:W-:-:S04]  /*0160*/  IMAD.WIDE R2, R7, 0x4, R4 ;  /* 0x0000000407027825 */ /* 0x001fc800078e0204 */
[----:B-1----:R-:W-:-:S05]  /*0170*/  FMUL R5, R0, R9 ;  /* 0x0000000900057220 */ /* 0x002fca0000400000 */
[----:B------:R-:W-:Y:S01]  /*0180*/  STG.E desc[UR4][R2.64], R5 ;  /* 0x0000000502007986 */ /* 0x000fe2000c101904 */
[----:B------:R-:W-:Y:S05]  /*0190*/  EXIT ;  /* 0x000000000000794d */ /* 0x000fea0003800000 */
.L_x_15:
        /* <DEDUP_REMOVED lines=14> */
.L_x_19:


//--------------------- .nv.shared.reserved.0     --------------------------
	.section	.nv.shared.reserved.0,"aw",@nobits
	.weak		__nv_reservedSMEM_offset_0_alias
	.size		__nv_reservedSMEM_offset_0_alias, 0, 64
	.other		__nv_reservedSMEM_offset_0_alias,@"STO_CUDA_RESERVED_SHARED STV_DEFAULT"
__nv_reservedSMEM_offset_0_alias:
	.zero		0
	.zero		64


//--------------------- .nv.constant0._Z3SumPfS_i --------------------------
	.section	.nv.constant0._Z3SumPfS_i,"a",@progbits
	.sectionflags	@""
	.align	4
.nv.constant0._Z3SumPfS_i:
	.zero		916


//--------------------- .nv.constant0._Z5DividPfS_i --------------------------
	.section	.nv.constant0._Z5DividPfS_i,"a",@progbits
	.sectionflags	@""
	.align	4
.nv.constant0._Z5DividPfS_i:
	.zero		916


//--------------------- .nv.constant0._Z3ExpPfS_i --------------------------
	.section	.nv.constant0._Z3ExpPfS_i,"a",@progbits
	.sectionflags	@""
	.align	4
.nv.constant0._Z3ExpPfS_i:
	.zero		916


//--------------------- SYMBOLS --------------------------

	.type		.nv.reservedSmem.offset0,@object
	.size		.nv.reservedSmem.offset0,0x4
